	.headerflags	@"EF_CUDA_TEXMODE_UNIFIED EF_CUDA_64BIT_ADDRESS EF_CUDA_ACCELERATORS EF_CUDA_SM90 EF_CUDA_VIRTUAL_SM(EF_CUDA_SM90)"
	.elftype	@"ET_EXEC"


//--------------------- .nv.info                  --------------------------
	.section	.nv.info,"",@"SHT_CUDA_INFO"
	.align	4


	//----- nvinfo : EIATTR_REGCOUNT
	.align		4
        /*0000*/ 	.byte	0x04, 0x2f
        /*0002*/ 	.short	(.L_3 - .L_2)
	.align		4
.L_2:
        /*0004*/ 	.word	index@(triton_poi_fused__native_batch_norm_legit_no_training_relu_9)
        /*0008*/ 	.word	0x00000020


	//----- nvinfo : EIATTR_MIN_STACK_SIZE
	.align		4
.L_3:
        /*000c*/ 	.byte	0x04, 0x12
        /*000e*/ 	.short	(.L_5 - .L_4)
	.align		4
.L_4:
        /*0010*/ 	.word	index@(triton_poi_fused__native_batch_norm_legit_no_training_relu_9)
        /*0014*/ 	.word	0x00000000


	//----- nvinfo : EIATTR_FRAME_SIZE
	.align		4
.L_5:
        /*0018*/ 	.byte	0x04, 0x11
        /*001a*/ 	.short	(.L_7 - .L_6)
	.align		4
.L_6:
        /*001c*/ 	.word	index@(triton_poi_fused__native_batch_norm_legit_no_training_relu_9)
        /*0020*/ 	.word	0x00000000


	//----- nvinfo : EIATTR_MIN_STACK_SIZE
	.align		4
.L_7:
        /*0024*/ 	.byte	0x04, 0x12
        /*0026*/ 	.short	(.L_9 - .L_8)
	.align		4
.L_8:
        /*0028*/ 	.word	index@(triton_poi_fused__native_batch_norm_legit_no_training_relu_9)
        /*002c*/ 	.word	0x00000000
.L_9:


//--------------------- .nv.info.triton_poi_fused__native_batch_norm_legit_no_training_relu_9 --------------------------
	.section	.nv.info.triton_poi_fused__native_batch_norm_legit_no_training_relu_9,"",@"SHT_CUDA_INFO"
	.sectionflags	@""
	.align	4


	//----- nvinfo : EIATTR_CUDA_API_VERSION
	.align		4
        /*0000*/ 	.byte	0x04, 0x37
        /*0002*/ 	.short	(.L_11 - .L_10)
.L_10:
        /*0004*/ 	.word	0x0000007c


	//----- nvinfo : EIATTR_KPARAM_INFO
	.align		4
.L_11:
        /*0008*/ 	.byte	0x04, 0x17
        /*000a*/ 	.short	(.L_13 - .L_12)
.L_12:
        /*000c*/ 	.word	0x00000000
        /*0010*/ 	.short	0x0007
        /*0012*/ 	.short	0x0034
        /*0014*/ 	.byte	0x00, 0xf0, 0x11, 0x00


	//----- nvinfo : EIATTR_KPARAM_INFO
	.align		4
.L_13:
        /*0018*/ 	.byte	0x04, 0x17
        /*001a*/ 	.short	(.L_15 - .L_14)
.L_14:
        /*001c*/ 	.word	0x00000000
        /*0020*/ 	.short	0x0006
        /*0022*/ 	.short	0x0030
        /*0024*/ 	.byte	0x00, 0xf0, 0x11, 0x00


	//----- nvinfo : EIATTR_KPARAM_INFO
	.align		4
.L_15:
        /*0028*/ 	.byte	0x04, 0x17
        /*002a*/ 	.short	(.L_17 - .L_16)
.L_16:
        /*002c*/ 	.word	0x00000000
        /*0030*/ 	.short	0x0005
        /*0032*/ 	.short	0x0028
        /*0034*/ 	.byte	0x00, 0xf4, 0x21, 0x00


	//----- nvinfo : EIATTR_KPARAM_INFO
	.align		4
.L_17:
        /*0038*/ 	.byte	0x04, 0x17
        /*003a*/ 	.short	(.L_19 - .L_18)
.L_18:
        /*003c*/ 	.word	0x00000000
        /*0040*/ 	.short	0x0004
        /*0042*/ 	.short	0x0020
        /*0044*/ 	.byte	0x00, 0xf4, 0x21, 0x00


	//----- nvinfo : EIATTR_KPARAM_INFO
	.align		4
.L_19:
        /*0048*/ 	.byte	0x04, 0x17
        /*004a*/ 	.short	(.L_21 - .L_20)
.L_20:
        /*004c*/ 	.word	0x00000000
        /*0050*/ 	.short	0x0003
        /*0052*/ 	.short	0x0018
        /*0054*/ 	.byte	0x00, 0xf4, 0x21, 0x00


	//----- nvinfo : EIATTR_KPARAM_INFO
	.align		4
.L_21:
        /*0058*/ 	.byte	0x04, 0x17
        /*005a*/ 	.short	(.L_23 - .L_22)
.L_22:
        /*005c*/ 	.word	0x00000000
        /*0060*/ 	.short	0x0002
        /*0062*/ 	.short	0x0010
        /*0064*/ 	.byte	0x00, 0xf4, 0x21, 0x00


	//----- nvinfo : EIATTR_KPARAM_INFO
	.align		4
.L_23:
        /*0068*/ 	.byte	0x04, 0x17
        /*006a*/ 	.short	(.L_25 - .L_24)
.L_24:
        /*006c*/ 	.word	0x00000000
        /*0070*/ 	.short	0x0001
        /*0072*/ 	.short	0x0008
        /*0074*/ 	.byte	0x00, 0xf4, 0x21, 0x00


	//----- nvinfo : EIATTR_KPARAM_INFO
	.align		4
.L_25:
        /*0078*/ 	.byte	0x04, 0x17
        /*007a*/ 	.short	(.L_27 - .L_26)
.L_26:
        /*007c*/ 	.word	0x00000000
        /*0080*/ 	.short	0x0000
        /*0082*/ 	.short	0x0000
        /*0084*/ 	.byte	0x00, 0xf4, 0x21, 0x00


	//----- nvinfo : EIATTR_SPARSE_MMA_MASK
	.align		4
.L_27:
        /*0088*/ 	.byte	0x03, 0x50
        /*008a*/ 	.short	0x0000


	//----- nvinfo : EIATTR_MAXREG_COUNT
	.align		4
        /*008c*/ 	.byte	0x03, 0x1b
        /*008e*/ 	.short	0x00ff


	//----- nvinfo : EIATTR_EXIT_INSTR_OFFSETS
	.align		4
        /*0090*/ 	.byte	0x04, 0x1c
        /*0092*/ 	.short	(.L_29 - .L_28)


	//   ....[0]....
.L_28:
        /*0094*/ 	.word	0x00000ba0


	//   ....[1]....
        /*0098*/ 	.word	0x00000c20


	//----- nvinfo : EIATTR_REQNTID
	.align		4
.L_29:
        /*009c*/ 	.byte	0x04, 0x10
        /*009e*/ 	.short	(.L_31 - .L_30)
.L_30:
        /*00a0*/ 	.word	0x00000080
        /*00a4*/ 	.word	0x00000001
        /*00a8*/ 	.word	0x00000001


	//----- nvinfo : EIATTR_CBANK_PARAM_SIZE
	.align		4
.L_31:
        /*00ac*/ 	.byte	0x03, 0x19
        /*00ae*/ 	.short	0x0038


	//----- nvinfo : EIATTR_PARAM_CBANK
	.align		4
        /*00b0*/ 	.byte	0x04, 0x0a
        /*00b2*/ 	.short	(.L_33 - .L_32)
	.align		4
.L_32:
        /*00b4*/ 	.word	index@(.nv.constant0.triton_poi_fused__native_batch_norm_legit_no_training_relu_9)
        /*00b8*/ 	.short	0x0210
        /*00ba*/ 	.short	0x0038


	//----- nvinfo : EIATTR_SW_WAR
	.align		4
.L_33:
        /*00bc*/ 	.byte	0x04, 0x36
        /*00be*/ 	.short	(.L_35 - .L_34)
.L_34:
        /*00c0*/ 	.word	0x00000008
.L_35:


//--------------------- .nv.callgraph             --------------------------
	.section	.nv.callgraph,"",@"SHT_CUDA_CALLGRAPH"
	.align	4
	.sectionentsize	8
	.align		4
        /*0000*/ 	.word	0x00000000
	.align		4
        /*0004*/ 	.word	0xffffffff
	.align		4
        /*0008*/ 	.word	0x00000000
	.align		4
        /*000c*/ 	.word	0xfffffffe
	.align		4
        /*0010*/ 	.word	0x00000000
	.align		4
        /*0014*/ 	.word	0xfffffffd
	.align		4
        /*0018*/ 	.word	0x00000000
	.align		4
        /*001c*/ 	.word	0xfffffffc


//--------------------- .nv.constant4             --------------------------
	.section	.nv.constant4,"a",@progbits
	.align	8
	.align		8
.nv.constant4:
        /*0000*/ 	.dword	_$_str
	.align		8
        /*0008*/ 	.dword	_$_str_$_2


//--------------------- .text.triton_poi_fused__native_batch_norm_legit_no_training_relu_9 --------------------------
	.section	.text.triton_poi_fused__native_batch_norm_legit_no_training_relu_9,"ax",@progbits
	.sectionflags	@"SHF_BARRIERS=1"
	.align	128
        .global         triton_poi_fused__native_batch_norm_legit_no_training_relu_9
        .type           triton_poi_fused__native_batch_norm_legit_no_training_relu_9,@function
        .size           triton_poi_fused__native_batch_norm_legit_no_training_relu_9,(.L_x_1 - triton_poi_fused__native_batch_norm_legit_no_training_relu_9)
        .other          triton_poi_fused__native_batch_norm_legit_no_training_relu_9,@"STO_CUDA_ENTRY STV_DEFAULT"
triton_poi_fused__native_batch_norm_legit_no_training_relu_9:
.text.triton_poi_fused__native_batch_norm_legit_no_training_relu_9:
[----:B------:R-:W0:Y:S01]  /*0000*/  LDC R1, c[0x0][0x28] ;  /* 0x00000a00ff017b82 */ /* 0x000e220000000800 */
[----:B------:R-:W1:Y:S07]  /*0010*/  S2R R3, SR_CTAID.Y ;  /* 0x0000000000037919 */ /* 0x000e6e0000002600 */
[----:B------:R-:W2:Y:S01]  /*0020*/  LDC.64 R8, c[0x0][0x220] ;  /* 0x00008800ff087b82 */ /* 0x000ea20000000a00 */
[----:B------:R-:W-:Y:S01]  /*0030*/  CS2R R6, SRZ ;  /* 0x0000000000067805 */ /* 0x000fe2000001ff00 */
[----:B------:R-:W-:Y:S01]  /*0040*/  ULDC.64 UR6, c[0x0][0x208] ;  /* 0x0000820000067ab9 */ /* 0x000fe20000000a00 */
[----:B------:R-:W3:Y:S01]  /*0050*/  S2R R10, SR_TID.X ;  /* 0x00000000000a7919 */ /* 0x000ee20000002100 */
[----:B------:R-:W4:Y:S04]  /*0060*/  S2R R21, SR_CTAID.X ;  /* 0x0000000000157919 */ /* 0x000f280000002500 */
[----:B------:R-:W5:Y:S08]  /*0070*/  LDC.64 R24, c[0x0][0x210] ;  /* 0x00008400ff187b82 */ /* 0x000f700000000a00 */
[----:B------:R-:W4:Y:S01]  /*0080*/  LDC.64 R26, c[0x0][0x218] ;  /* 0x00008600ff1a7b82 */ /* 0x000f220000000a00 */
[----:B-1----:R-:W-:-:S02]  /*0090*/  IMAD.SHL.U32 R3, R3, 0x20, RZ ;  /* 0x0000002003037824 */ /* 0x002fc400078e00ff */
[----:B---3--:R-:W-:-:S05]  /*00a0*/  IMAD.SHL.U32 R0, R10, 0x4, RZ ;  /* 0x000000040a007824 */ /* 0x008fca00078e00ff */
[----:B------:R-:W-:-:S04]  /*00b0*/  LOP3.LUT R20, R3, 0x1c, R0, 0xf8, !PT ;  /* 0x0000001c03147812 */ /* 0x000fc800078ef800 */
[----:B------:R-:W-:Y:S02]  /*00c0*/  SHF.R.S32.HI R5, RZ, 0x1f, R20 ;  /* 0x0000001fff057819 */ /* 0x000fe40000011414 */
[----:B------:R-:W-:Y:S02]  /*00d0*/  ISETP.GE.AND P0, PT, R20, 0x100, PT ;  /* 0x000001001400780c */ /* 0x000fe40003f06270 */
[----:B------:R-:W-:-:S04]  /*00e0*/  LEA.HI R2, R5, R20, RZ, 0x6 ;  /* 0x0000001405027211 */ /* 0x000fc800078f30ff */
[----:B------:R-:W-:-:S05]  /*00f0*/  LOP3.LUT R5, R2, 0xffffffc0, RZ, 0xc0, !PT ;  /* 0xffffffc002057812 */ /* 0x000fca00078ec0ff */
[----:B------:R-:W-:Y:S01]  /*0100*/  IMAD.IADD R20, R20, 0x1, -R5 ;  /* 0x0000000114147824 */ /* 0x000fe200078e0a05 */
[----:B------:R-:W-:-:S03]  /*0110*/  CS2R R4, SRZ ;  /* 0x0000000000047805 */ /* 0x000fc6000001ff00 */
[----:B--2---:R-:W-:-:S05]  /*0120*/  IMAD.WIDE R8, R20, 0x4, R8 ;  /* 0x0000000414087825 */ /* 0x004fca00078e0208 */
[----:B------:R1:W2:Y:S01]  /*0130*/  @!P0 LDG.E.EL.128 R4, desc[UR6][R8.64] ;  /* 0x0000000608048981 */ /* 0x0002a2000c2e1d00 */
[----:B------:R-:W-:Y:S01]  /*0140*/  SHF.R.U32.HI R11, RZ, 0x3, R10 ;  /* 0x00000003ff0b7819 */ /* 0x000fe2000001160a */
[----:B------:R-:W-:Y:S01]  /*0150*/  IMAD.SHL.U32 R10, R2, 0x400, RZ ;  /* 0x00000400020a7824 */ /* 0x000fe200078e00ff */
[----:B------:R-:W-:Y:S01]  /*0160*/  CS2R R14, SRZ ;  /* 0x00000000000e7805 */ /* 0x000fe2000001ff00 */
[----:B----4-:R-:W-:Y:S01]  /*0170*/  IMAD.SHL.U32 R21, R21, 0x20, RZ ;  /* 0x0000002015157824 */ /* 0x010fe200078e00ff */
[----:B------:R-:W-:Y:S02]  /*0180*/  SGXT.U32 R2, R11, 0x4 ;  /* 0x000000040b02781a */ /* 0x000fe40000000000 */
[----:B------:R-:W-:Y:S02]  /*0190*/  CS2R R18, SRZ ;  /* 0x0000000000127805 */ /* 0x000fe4000001ff00 */
[----:B------:R-:W-:Y:S01]  /*01a0*/  LOP3.LUT R13, R10, 0xffff0000, RZ, 0xc0, !PT ;  /* 0xffff00000a0d7812 */ /* 0x000fe200078ec0ff */
[----:B0-----:R-:W-:Y:S01]  /*01b0*/  IMAD.WIDE R26, R20, 0x4, R26 ;  /* 0x00000004141a7825 */ /* 0x001fe200078e021a */
[----:B------:R-:W-:-:S02]  /*01c0*/  LOP3.LUT R10, R21, R2, RZ, 0xfc, !PT ;  /* 0x00000002150a7212 */ /* 0x000fc400078efcff */
[----:B-1----:R-:W-:Y:S02]  /*01d0*/  CS2R R8, SRZ ;  /* 0x0000000000087805 */ /* 0x002fe4000001ff00 */
[----:B------:R-:W-:Y:S01]  /*01e0*/  LOP3.LUT R11, R21, 0x10, R2, 0xfe, !PT ;  /* 0x00000010150b7812 */ /* 0x000fe200078efe02 */
[----:B------:R-:W-:Y:S01]  /*01f0*/  IMAD.IADD R13, R20, 0x1, R13 ;  /* 0x00000001140d7824 */ /* 0x000fe200078e020d */
[C---:B------:R-:W-:Y:S02]  /*0200*/  ISETP.LT.AND P1, PT, R10.reuse, 0x400, !P0 ;  /* 0x000004000a00780c */ /* 0x040fe40004721270 */
[C---:B------:R-:W-:Y:S01]  /*0210*/  ISETP.LT.AND P2, PT, R11.reuse, 0x400, !P0 ;  /* 0x000004000b00780c */ /* 0x040fe20004741270 */
[--C-:B------:R-:W-:Y:S02]  /*0220*/  IMAD R23, R10, 0x40, R13.reuse ;  /* 0x000000400a177824 */ /* 0x100fe400078e020d */
[----:B------:R-:W-:Y:S01]  /*0230*/  IMAD R17, R11, 0x40, R13 ;  /* 0x000000400b117824 */ /* 0x000fe200078e020d */
[----:B------:R-:W-:Y:S01]  /*0240*/  CS2R R10, SRZ ;  /* 0x00000000000a7805 */ /* 0x000fe2000001ff00 */
[----:B-----5:R-:W-:Y:S01]  /*0250*/  IMAD.WIDE R22, R23, 0x4, R24 ;  /* 0x0000000417167825 */ /* 0x020fe200078e0218 */
[----:B------:R-:W-:-:S03]  /*0260*/  CS2R R12, SRZ ;  /* 0x00000000000c7805 */ /* 0x000fc6000001ff00 */
[----:B------:R-:W-:Y:S01]  /*0270*/  IMAD.WIDE R24, R17, 0x4, R24 ;  /* 0x0000000411187825 */ /* 0x000fe200078e0218 */
[----:B------:R-:W-:Y:S01]  /*0280*/  CS2R R16, SRZ ;  /* 0x0000000000107805 */ /* 0x000fe2000001ff00 */
[----:B------:R-:W3:Y:S04]  /*0290*/  @P1 LDG.E.EL.128 R8, desc[UR6][R22.64] ;  /* 0x0000000616081981 */ /* 0x000ee8000c2e1d00 */
[----:B------:R0:W3:Y:S04]  /*02a0*/  @!P0 LDG.E.EL.128 R12, desc[UR6][R26.64] ;  /* 0x000000061a0c8981 */ /* 0x0000e8000c2e1d00 */
[----:B------:R1:W4:Y:S01]  /*02b0*/  @P2 LDG.E.EL.128 R16, desc[UR6][R24.64] ;  /* 0x0000000618102981 */ /* 0x000322000c2e1d00 */
[----:B0-----:R-:W0:Y:S01]  /*02c0*/  LDC.64 R26, c[0x0][0x228] ;  /* 0x00008a00ff1a7b82 */ /* 0x001e220000000a00 */
[----:B--2---:R-:W-:Y:S01]  /*02d0*/  FADD R4, R4, 9.9999997473787516356e-06 ;  /* 0x3727c5ac04047421 */ /* 0x004fe20000000000 */
[----:B------:R-:W-:Y:S01]  /*02e0*/  FADD R23, R7, 9.9999997473787516356e-06 ;  /* 0x3727c5ac07177421 */ /* 0x000fe20000000000 */
[----:B------:R-:W-:Y:S01]  /*02f0*/  FADD R6, R6, 9.9999997473787516356e-06 ;  /* 0x3727c5ac06067421 */ /* 0x000fe20000000000 */
[----:B------:R-:W-:Y:S01]  /*0300*/  FADD R5, R5, 9.9999997473787516356e-06 ;  /* 0x3727c5ac05057421 */ /* 0x000fe20000000000 */
[----:B------:R-:W2:Y:S01]  /*0310*/  MUFU.SQRT R28, R4 ;  /* 0x00000004001c7308 */ /* 0x000ea20000002000 */
[----:B------:R-:W-:-:S07]  /*0320*/  IMAD.MOV.U32 R7, RZ, RZ, 0x3e800000 ;  /* 0x3e800000ff077424 */ /* 0x000fce00078e00ff */
[----:B-1----:R-:W1:Y:S01]  /*0330*/  MUFU.SQRT R24, R6 ;  /* 0x0000000600187308 */ /* 0x002e620000002000 */
[----:B--2---:R-:W-:-:S07]  /*0340*/  FSETP.GT.AND P6, PT, R28, 8.50705917302346158658e+37, PT ;  /* 0x7e8000001c00780b */ /* 0x004fce0003fc4000 */
[----:B------:R-:W2:Y:S01]  /*0350*/  MUFU.SQRT R23, R23 ;  /* 0x0000001700177308 */ /* 0x000ea20000002000 */
[----:B------:R-:W-:Y:S02]  /*0360*/  FSETP.GEU.AND P1, PT, R28, 1.175494350822287508e-38, PT ;  /* 0x008000001c00780b */ /* 0x000fe40003f2e000 */
[----:B-1----:R-:W-:-:S05]  /*0370*/  FSETP.GT.AND P4, PT, R24, 8.50705917302346158658e+37, PT ;  /* 0x7e8000001800780b */ /* 0x002fca0003f84000 */
[----:B------:R1:W5:Y:S01]  /*0380*/  MUFU.SQRT R29, R5 ;  /* 0x00000005001d7308 */ /* 0x0003620000002000 */
[----:B------:R-:W-:Y:S01]  /*0390*/  FSETP.GEU.AND P5, PT, R24, 1.175494350822287508e-38, PT ;  /* 0x008000001800780b */ /* 0x000fe20003fae000 */
[----:B---3--:R-:W-:Y:S01]  /*03a0*/  FADD R22, -R12, R8 ;  /* 0x000000080c167221 */ /* 0x008fe20000000100 */
[----:B------:R-:W-:Y:S01]  /*03b0*/  @P6 FMUL R28, R28, 0.25 ;  /* 0x3e8000001c1c6820 */ /* 0x000fe20000400000 */
[----:B----4-:R-:W-:Y:S01]  /*03c0*/  FADD R16, -R12, R16 ;  /* 0x000000100c107221 */ /* 0x010fe20000000100 */
[----:B------:R-:W-:Y:S02]  /*03d0*/  FADD R12, -R13, R9 ;  /* 0x000000090d0c7221 */ /* 0x000fe40000000100 */
[----:B------:R-:W-:Y:S01]  /*03e0*/  @!P1 FMUL R28, R28, 16777216 ;  /* 0x4b8000001c1c9820 */ /* 0x000fe20000400000 */
[----:B-1----:R-:W-:Y:S01]  /*03f0*/  FSEL R5, R7, 1, P6 ;  /* 0x3f80000007057808 */ /* 0x002fe20003000000 */
[----:B------:R-:W1:Y:S01]  /*0400*/  LDC.64 R8, c[0x0][0x230] ;  /* 0x00008c00ff087b82 */ /* 0x000e620000000a00 */
[----:B--2---:R-:W-:Y:S01]  /*0410*/  FSETP.GT.AND P6, PT, R23, 8.50705917302346158658e+37, PT ;  /* 0x7e8000001700780b */ /* 0x004fe20003fc4000 */
[----:B------:R-:W-:Y:S01]  /*0420*/  @P4 FMUL R24, R24, 0.25 ;  /* 0x3e80000018184820 */ /* 0x000fe20000400000 */
[----:B------:R-:W2:Y:S01]  /*0430*/  MUFU.RCP R6, R28 ;  /* 0x0000001c00067308 */ /* 0x000ea20000001000 */
[----:B------:R-:W-:Y:S01]  /*0440*/  @!P1 FMUL R5, R5, 16777216 ;  /* 0x4b80000005059820 */ /* 0x000fe20000400000 */
[----:B-----5:R-:W-:Y:S01]  /*0450*/  FSETP.GT.AND P2, PT, R29, 8.50705917302346158658e+37, PT ;  /* 0x7e8000001d00780b */ /* 0x020fe20003f44000 */
[----:B------:R-:W-:Y:S01]  /*0460*/  @!P5 FMUL R24, R24, 16777216 ;  /* 0x4b8000001818d820 */ /* 0x000fe20000400000 */
[----:B------:R-:W-:Y:S01]  /*0470*/  FSETP.GEU.AND P1, PT, R23, 1.175494350822287508e-38, PT ;  /* 0x008000001700780b */ /* 0x000fe20003f2e000 */
[----:B------:R-:W-:Y:S01]  /*0480*/  FADD R17, -R13, R17 ;  /* 0x000000110d117221 */ /* 0x000fe20000000100 */
[----:B------:R-:W-:Y:S01]  /*0490*/  FSETP.GEU.AND P3, PT, R29, 1.175494350822287508e-38, PT ;  /* 0x008000001d00780b */ /* 0x000fe20003f6e000 */
[C---:B------:R-:W-:Y:S01]  /*04a0*/  FADD R13, -R14.reuse, R10 ;  /* 0x0000000a0e0d7221 */ /* 0x040fe20000000100 */
[----:B------:R-:W-:Y:S01]  /*04b0*/  FADD R18, -R14, R18 ;  /* 0x000000120e127221 */ /* 0x000fe20000000100 */
[----:B------:R-:W3:Y:S01]  /*04c0*/  MUFU.RCP R24, R24 ;  /* 0x0000001800187308 */ /* 0x000ee20000001000 */
[----:B------:R-:W-:Y:S01]  /*04d0*/  FADD R14, -R15, R11 ;  /* 0x0000000b0f0e7221 */ /* 0x000fe20000000100 */
[----:B------:R-:W-:Y:S01]  /*04e0*/  @P6 FMUL R23, R23, 0.25 ;  /* 0x3e80000017176820 */ /* 0x000fe20000400000 */
[----:B------:R-:W-:Y:S01]  /*04f0*/  FSEL R25, R7, 1, P2 ;  /* 0x3f80000007197808 */ /* 0x000fe20001000000 */
[----:B------:R-:W-:Y:S01]  /*0500*/  FADD R19, -R15, R19 ;  /* 0x000000130f137221 */ /* 0x000fe20000000100 */
[----:B------:R-:W-:Y:S01]  /*0510*/  FSEL R11, R7, 1, P4 ;  /* 0x3f800000070b7808 */ /* 0x000fe20002000000 */
[----:B------:R-:W-:Y:S01]  /*0520*/  @P2 FMUL R29, R29, 0.25 ;  /* 0x3e8000001d1d2820 */ /* 0x000fe20000400000 */
[----:B------:R-:W-:Y:S01]  /*0530*/  FSEL R10, R7, 1, P6 ;  /* 0x3f800000070a7808 */ /* 0x000fe20003000000 */
[----:B------:R-:W-:Y:S01]  /*0540*/  @!P1 FMUL R23, R23, 16777216 ;  /* 0x4b80000017179820 */ /* 0x000fe20000400000 */
[----:B--2---:R-:W-:Y:S01]  /*0550*/  FMUL R15, R6, R5 ;  /* 0x00000005060f7220 */ /* 0x004fe20000400000 */
[----:B------:R-:W-:Y:S01]  /*0560*/  @!P3 FMUL R29, R29, 16777216 ;  /* 0x4b8000001d1db820 */ /* 0x000fe20000400000 */
[----:B------:R-:W-:Y:S01]  /*0570*/  @!P3 FMUL R25, R25, 16777216 ;  /* 0x4b8000001919b820 */ /* 0x000fe20000400000 */
[----:B------:R-:W-:Y:S01]  /*0580*/  @!P5 FMUL R11, R11, 16777216 ;  /* 0x4b8000000b0bd820 */ /* 0x000fe20000400000 */
[----:B------:R-:W-:Y:S01]  /*0590*/  @!P1 FMUL R10, R10, 16777216 ;  /* 0x4b8000000a0a9820 */ /* 0x000fe20000400000 */
[----:B------:R0:W2:Y:S01]  /*05a0*/  MUFU.RCP R4, R29 ;  /* 0x0000001d00047308 */ /* 0x0000a20000001000 */
[----:B------:R-:W-:Y:S01]  /*05b0*/  CS2R R6, SRZ ;  /* 0x0000000000067805 */ /* 0x000fe2000001ff00 */
[----:B---3--:R-:W-:-:S06]  /*05c0*/  FMUL R24, R24, R11 ;  /* 0x0000000b18187220 */ /* 0x008fcc0000400000 */
[----:B------:R-:W3:Y:S01]  /*05d0*/  MUFU.RCP R23, R23 ;  /* 0x0000001700177308 */ /* 0x000ee20000001000 */
[----:B0-----:R-:W-:-:S04]  /*05e0*/  IMAD.WIDE R28, R20, 0x4, R26 ;  /* 0x00000004141c7825 */ /* 0x001fc800078e021a */
[----:B-1----:R-:W-:Y:S01]  /*05f0*/  IMAD.WIDE R26, R20, 0x4, R8 ;  /* 0x00000004141a7825 */ /* 0x002fe200078e0208 */
[----:B------:R-:W-:-:S03]  /*0600*/  CS2R R8, SRZ ;  /* 0x0000000000087805 */ /* 0x000fc6000001ff00 */
[----:B--2---:R-:W-:Y:S01]  /*0610*/  FMUL R25, R4, R25 ;  /* 0x0000001904197220 */ /* 0x004fe20000400000 */
[----:B------:R-:W-:-:S06]  /*0620*/  CS2R R4, SRZ ;  /* 0x0000000000047805 */ /* 0x000fcc000001ff00 */
[----:B------:R-:W2:Y:S01]  /*0630*/  @!P0 LDG.E.EL.128 R4, desc[UR6][R28.64] ;  /* 0x000000061c048981 */ /* 0x000ea2000c2e1d00 */
[----:B---3--:R-:W-:Y:S01]  /*0640*/  FMUL R23, R23, R10 ;  /* 0x0000000a17177220 */ /* 0x008fe20000400000 */
[----:B------:R-:W-:-:S06]  /*0650*/  CS2R R10, SRZ ;  /* 0x00000000000a7805 */ /* 0x000fcc000001ff00 */
[----:B------:R0:W2:Y:S01]  /*0660*/  @!P0 LDG.E.EL.128 R8, desc[UR6][R26.64] ;  /* 0x000000061a088981 */ /* 0x0000a2000c2e1d00 */
[----:B------:R-:W1:Y:S01]  /*0670*/  S2R R20, SR_TID.X ;  /* 0x0000000000147919 */ /* 0x000e620000002100 */
[----:B------:R-:W3:Y:S01]  /*0680*/  S2UR UR5, SR_CgaCtaId ;  /* 0x00000000000579c3 */ /* 0x000ee20000008800 */
[C---:B------:R-:W-:Y:S01]  /*0690*/  FMUL R17, R25.reuse, R17 ;  /* 0x0000001119117220 */ /* 0x040fe20000400000 */
[----:B------:R-:W-:Y:S01]  /*06a0*/  FMUL R12, R25, R12 ;  /* 0x0000000c190c7220 */ /* 0x000fe20000400000 */
[C---:B------:R-:W-:Y:S01]  /*06b0*/  FMUL R25, R15.reuse, R16 ;  /* 0x000000100f197220 */ /* 0x040fe20000400000 */
[----:B------:R-:W-:Y:S01]  /*06c0*/  FMUL R15, R15, R22 ;  /* 0x000000160f0f7220 */ /* 0x000fe20000400000 */
[----:B------:R-:W-:Y:S01]  /*06d0*/  UMOV UR4, 0x400 ;  /* 0x0000040000047882 */ /* 0x000fe20000000000 */
[C---:B------:R-:W-:Y:S01]  /*06e0*/  FMUL R13, R24.reuse, R13 ;  /* 0x0000000d180d7220 */ /* 0x040fe20000400000 */
[C---:B------:R-:W-:Y:S01]  /*06f0*/  FMUL R14, R23.reuse, R14 ;  /* 0x0000000e170e7220 */ /* 0x040fe20000400000 */
[----:B0-----:R-:W-:Y:S01]  /*0700*/  FMUL R27, R24, R18 ;  /* 0x00000012181b7220 */ /* 0x001fe20000400000 */
[----:B------:R-:W-:Y:S01]  /*0710*/  FMUL R18, R23, R19 ;  /* 0x0000001317127220 */ /* 0x000fe20000400000 */
[----:B---3--:R-:W-:Y:S01]  /*0720*/  UPRMT UR4, UR5, 0x654, UR4 ;  /* 0x0000065405047896 */ /* 0x008fe20008000004 */
[----:B-1----:R-:W-:-:S05]  /*0730*/  IMAD.SHL.U32 R29, R20, 0x80, RZ ;  /* 0x00000080141d7824 */ /* 0x002fca00078e00ff */
[----:B------:R-:W-:-:S04]  /*0740*/  LOP3.LUT R29, R29, 0x380, RZ, 0xc0, !PT ;  /* 0x000003801d1d7812 */ /* 0x000fc800078ec0ff */
[C---:B------:R-:W-:Y:S02]  /*0750*/  LOP3.LUT R22, R29.reuse, 0x40, RZ, 0xfc, !PT ;  /* 0x000000401d167812 */ /* 0x040fe400078efcff */
[C---:B------:R-:W-:Y:S02]  /*0760*/  LEA.HI R16, R29.reuse, UR4, RZ, 0x1d ;  /* 0x000000041d107c11 */ /* 0x040fe4000f8fe8ff */
[----:B------:R-:W-:Y:S02]  /*0770*/  LOP3.LUT R26, R29, 0x60, RZ, 0xfc, !PT ;  /* 0x000000601d1a7812 */ /* 0x000fe400078efcff */
[----:B------:R-:W-:Y:S02]  /*0780*/  LEA.HI R22, R22, UR4, RZ, 0x1d ;  /* 0x0000000416167c11 */ /* 0x000fe4000f8fe8ff */
[----:B------:R-:W-:Y:S02]  /*0790*/  LEA.HI R26, R26, UR4, RZ, 0x1d ;  /* 0x000000041a1a7c11 */ /* 0x000fe4000f8fe8ff */
[----:B------:R-:W-:-:S04]  /*07a0*/  SHF.R.U32.HI R20, RZ, 0x1, R20 ;  /* 0x00000001ff147819 */ /* 0x000fc80000011614 */
[----:B------:R-:W-:-:S05]  /*07b0*/  LOP3.LUT R20, R20, 0x3c, RZ, 0xc0, !PT ;  /* 0x0000003c14147812 */ /* 0x000fca00078ec0ff */
[----:B------:R-:W-:Y:S02]  /*07c0*/  VIADD R20, R20, UR4 ;  /* 0x0000000414147c36 */ /* 0x000fe40008000000 */
[-CC-:B--2---:R-:W-:Y:S01]  /*07d0*/  FFMA R15, R15, R4.reuse, R8.reuse ;  /* 0x000000040f0f7223 */ /* 0x184fe20000000008 */
[----:B------:R-:W-:Y:S01]  /*07e0*/  FFMA R4, R25, R4, R8 ;  /* 0x0000000419047223 */ /* 0x000fe20000000008 */
[----:B------:R-:W-:Y:S01]  /*07f0*/  FFMA R12, R12, R5, R9 ;  /* 0x000000050c0c7223 */ /* 0x000fe20000000009 */
[----:B------:R-:W-:Y:S01]  /*0800*/  LOP3.LUT R8, R29, 0x20, RZ, 0xfc, !PT ;  /* 0x000000201d087812 */ /* 0x000fe200078efcff */
[--C-:B------:R-:W-:Y:S01]  /*0810*/  FFMA R13, R13, R6, R10.reuse ;  /* 0x000000060d0d7223 */ /* 0x100fe2000000000a */
[----:B------:R-:W-:Y:S01]  /*0820*/  LOP3.LUT R25, R29, R2, RZ, 0xfc, !PT ;  /* 0x000000021d197212 */ /* 0x000fe200078efcff */
[----:B------:R-:W-:Y:S01]  /*0830*/  FFMA R14, R14, R7, R11 ;  /* 0x000000070e0e7223 */ /* 0x000fe2000000000b */
[----:B------:R-:W-:Y:S01]  /*0840*/  FSETP.GEU.AND P3, PT, R15, RZ, PT ;  /* 0x000000ff0f00720b */ /* 0x000fe20003f6e000 */
[----:B------:R-:W-:Y:S01]  /*0850*/  FFMA R17, R17, R5, R9 ;  /* 0x0000000511117223 */ /* 0x000fe20000000009 */
[----:B------:R-:W-:Y:S01]  /*0860*/  LEA.HI R8, R8, UR4, RZ, 0x1d ;  /* 0x0000000408087c11 */ /* 0x000fe2000f8fe8ff */
[----:B------:R-:W-:Y:S01]  /*0870*/  FFMA R27, R27, R6, R10 ;  /* 0x000000061b1b7223 */ /* 0x000fe2000000000a */
[----:B------:R-:W-:Y:S01]  /*0880*/  FSETP.GEU.AND P2, PT, R12, RZ, PT ;  /* 0x000000ff0c00720b */ /* 0x000fe20003f4e000 */
[----:B------:R-:W-:Y:S01]  /*0890*/  IMAD R16, R25, 0x4, R16 ;  /* 0x0000000419107824 */ /* 0x000fe200078e0210 */
[----:B------:R-:W-:Y:S01]  /*08a0*/  FSETP.GEU.AND P1, PT, R13, RZ, PT ;  /* 0x000000ff0d00720b */ /* 0x000fe20003f2e000 */
[----:B------:R-:W-:Y:S01]  /*08b0*/  FFMA R18, R18, R7, R11 ;  /* 0x0000000712127223 */ /* 0x000fe2000000000b */
[----:B------:R-:W-:-:S02]  /*08c0*/  FSETP.GEU.AND P0, PT, R14, RZ, PT ;  /* 0x000000ff0e00720b */ /* 0x000fc40003f0e000 */
[----:B------:R-:W-:Y:S01]  /*08d0*/  FSEL R15, R15, RZ, P3 ;  /* 0x000000ff0f0f7208 */ /* 0x000fe20001800000 */
[C---:B------:R-:W-:Y:S01]  /*08e0*/  IMAD R8, R25.reuse, 0x4, R8 ;  /* 0x0000000419087824 */ /* 0x040fe200078e0208 */
[----:B------:R-:W-:Y:S01]  /*08f0*/  FSEL R5, R12, RZ, P2 ;  /* 0x000000ff0c057208 */ /* 0x000fe20001000000 */
[----:B------:R-:W-:Y:S01]  /*0900*/  IMAD R22, R25, 0x4, R22 ;  /* 0x0000000419167824 */ /* 0x000fe200078e0216 */
[----:B------:R-:W-:Y:S01]  /*0910*/  FSETP.GEU.AND P3, PT, R4, RZ, PT ;  /* 0x000000ff0400720b */ /* 0x000fe20003f6e000 */
[----:B------:R-:W0:Y:S01]  /*0920*/  LDC.64 R10, c[0x0][0x238] ;  /* 0x00008e00ff0a7b82 */ /* 0x000e220000000a00 */
[----:B------:R-:W-:Y:S02]  /*0930*/  FSEL R13, R13, RZ, P1 ;  /* 0x000000ff0d0d7208 */ /* 0x000fe40000800000 */
[----:B------:R-:W-:Y:S01]  /*0940*/  FSETP.GEU.AND P2, PT, R17, RZ, PT ;  /* 0x000000ff1100720b */ /* 0x000fe20003f4e000 */
[----:B------:R-:W-:Y:S01]  /*0950*/  IMAD R25, R25, 0x4, R26 ;  /* 0x0000000419197824 */ /* 0x000fe200078e021a */
[----:B------:R-:W-:Y:S01]  /*0960*/  FSEL R14, R14, RZ, P0 ;  /* 0x000000ff0e0e7208 */ /* 0x000fe20000000000 */
[----:B------:R1:W-:Y:S01]  /*0970*/  STS [R16], R15 ;  /* 0x0000000f10007388 */ /* 0x0003e20000000800 */
[----:B------:R-:W-:-:S02]  /*0980*/  FSETP.GEU.AND P1, PT, R27, RZ, PT ;  /* 0x000000ff1b00720b */ /* 0x000fc40003f2e000 */
[----:B------:R-:W-:Y:S01]  /*0990*/  FSETP.GEU.AND P0, PT, R18, RZ, PT ;  /* 0x000000ff1200720b */ /* 0x000fe20003f0e000 */
[----:B------:R-:W-:Y:S01]  /*09a0*/  STS [R8+0x80], R5 ;  /* 0x0000800508007388 */ /* 0x000fe20000000800 */
[----:B------:R-:W-:Y:S02]  /*09b0*/  FSEL R17, R17, RZ, P2 ;  /* 0x000000ff11117208 */ /* 0x000fe40001000000 */
[----:B------:R-:W-:Y:S02]  /*09c0*/  FSEL R27, R27, RZ, P1 ;  /* 0x000000ff1b1b7208 */ /* 0x000fe40000800000 */
[----:B-1----:R-:W-:Y:S01]  /*09d0*/  FSEL R15, R4, RZ, P3 ;  /* 0x000000ff040f7208 */ /* 0x002fe20001800000 */
[----:B------:R-:W-:Y:S01]  /*09e0*/  STS [R22+0x100], R13 ;  /* 0x0001000d16007388 */ /* 0x000fe20000000800 */
[----:B------:R-:W-:-:S03]  /*09f0*/  FSEL R18, R18, RZ, P0 ;  /* 0x000000ff12127208 */ /* 0x000fc60000000000 */
[----:B------:R-:W-:Y:S04]  /*0a00*/  STS [R25+0x180], R14 ;  /* 0x0001800e19007388 */ /* 0x000fe80000000800 */
[----:B------:R1:W-:Y:S04]  /*0a10*/  STS [R16+0x40], R15 ;  /* 0x0000400f10007388 */ /* 0x0003e80000000800 */
[----:B------:R2:W-:Y:S04]  /*0a20*/  STS [R8+0xc0], R17 ;  /* 0x0000c01108007388 */ /* 0x0005e80000000800 */
[----:B------:R-:W-:Y:S04]  /*0a30*/  STS [R22+0x140], R27 ;  /* 0x0001401b16007388 */ /* 0x000fe80000000800 */
[----:B------:R-:W-:Y:S01]  /*0a40*/  STS [R25+0x1c0], R18 ;  /* 0x0001c01219007388 */ /* 0x000fe20000000800 */
[----:B------:R-:W-:-:S05]  /*0a50*/  LOP3.LUT R9, R0, 0x1fc, RZ, 0xc0, !PT ;  /* 0x000001fc00097812 */ /* 0x000fca00078ec0ff */
[----:B------:R-:W-:Y:S01]  /*0a60*/  IMAD R20, R9, 0x4, R20 ;  /* 0x0000000409147824 */ /* 0x000fe200078e0214 */
[----:B------:R-:W-:Y:S01]  /*0a70*/  BAR.SYNC.DEFER_BLOCKING 0x0 ;  /* 0x0000000000007b1d */ /* 0x000fe20000010000 */
[----:B------:R-:W-:-:S05]  /*0a80*/  LOP3.LUT R0, R21, 0x1c, R0, 0xf8, !PT ;  /* 0x0000001c15007812 */ /* 0x000fca00078ef800 */
[----:B------:R-:W-:Y:S04]  /*0a90*/  LDS R4, [R20] ;  /* 0x0000000014047984 */ /* 0x000fe80000000800 */
[----:B------:R-:W-:Y:S04]  /*0aa0*/  LDS R5, [R20+0x4] ;  /* 0x0000040014057984 */ /* 0x000fe80000000800 */
[----:B------:R-:W-:Y:S04]  /*0ab0*/  LDS R6, [R20+0x8] ;  /* 0x0000080014067984 */ /* 0x000fe80000000800 */
[----:B------:R-:W3:Y:S01]  /*0ac0*/  LDS R7, [R20+0xc] ;  /* 0x00000c0014077984 */ /* 0x000ee20000000800 */
[----:B------:R-:W-:-:S02]  /*0ad0*/  ISETP.GE.AND P0, PT, R0, 0x400, PT ;  /* 0x000004000000780c */ /* 0x000fc40003f06270 */
[----:B-1----:R-:W-:Y:S02]  /*0ae0*/  LOP3.LUT R15, R3, R2, RZ, 0xfc, !PT ;  /* 0x00000002030f7212 */ /* 0x002fe400078efcff */
[----:B------:R-:W-:Y:S02]  /*0af0*/  LOP3.LUT R13, R3, 0x10, R2, 0xfe, !PT ;  /* 0x00000010030d7812 */ /* 0x000fe400078efe02 */
[----:B--2---:R-:W-:Y:S02]  /*0b00*/  LOP3.LUT R8, R9, 0x200, RZ, 0xfc, !PT ;  /* 0x0000020009087812 */ /* 0x004fe400078efcff */
[----:B------:R-:W-:Y:S02]  /*0b10*/  ISETP.LT.AND P1, PT, R15, 0x100, !P0 ;  /* 0x000001000f00780c */ /* 0x000fe40004721270 */
[----:B------:R-:W-:Y:S01]  /*0b20*/  ISETP.LT.AND P0, PT, R13, 0x100, !P0 ;  /* 0x000001000d00780c */ /* 0x000fe20004701270 */
[----:B------:R-:W-:Y:S01]  /*0b30*/  IMAD R3, R15, 0x400, R0 ;  /* 0x000004000f037824 */ /* 0x000fe200078e0200 */
[----:B------:R-:W-:-:S03]  /*0b40*/  SHF.R.U32.HI R8, RZ, 0x3, R8 ;  /* 0x00000003ff087819 */ /* 0x000fc60000011608 */
[----:B0-----:R-:W-:Y:S01]  /*0b50*/  IMAD.WIDE R2, R3, 0x4, R10 ;  /* 0x0000000403027825 */ /* 0x001fe200078e020a */
[----:B------:R-:W-:-:S05]  /*0b60*/  LOP3.LUT R8, R8, 0x7c, RZ, 0xc0, !PT ;  /* 0x0000007c08087812 */ /* 0x000fca00078ec0ff */
[----:B------:R-:W-:-:S04]  /*0b70*/  VIADD R8, R8, UR4 ;  /* 0x0000000408087c36 */ /* 0x000fc80008000000 */
[----:B------:R-:W-:Y:S01]  /*0b80*/  IMAD R8, R9, 0x4, R8 ;  /* 0x0000000409087824 */ /* 0x000fe200078e0208 */
[----:B---3--:R0:W-:Y:S02]  /*0b90*/  @P1 STG.E.128 desc[UR6][R2.64], R4 ;  /* 0x0000000402001986 */ /* 0x0081e4000c101d06 */
[----:B0-----:R-:W-:Y:S05]  /*0ba0*/  @!P0 EXIT ;  /* 0x000000000000894d */ /* 0x001fea0003800000 */
[----:B0-----:R-:W-:Y:S01]  /*0bb0*/  LDS R4, [R8+0x800] ;  /* 0x0008000008047984 */ /* 0x001fe20000000800 */
[----:B------:R-:W-:-:S03]  /*0bc0*/  IMAD R13, R13, 0x400, R0 ;  /* 0x000004000d0d7824 */ /* 0x000fc600078e0200 */
[----:B------:R-:W-:Y:S01]  /*0bd0*/  LDS R5, [R8+0x804] ;  /* 0x0008040008057984 */ /* 0x000fe20000000800 */
[----:B------:R-:W-:-:S03]  /*0be0*/  IMAD.WIDE R10, R13, 0x4, R10 ;  /* 0x000000040d0a7825 */ /* 0x000fc600078e020a */
[----:B------:R-:W-:Y:S04]  /*0bf0*/  LDS R6, [R8+0x808] ;  /* 0x0008080008067984 */ /* 0x000fe80000000800 */
[----:B------:R-:W0:Y:S04]  /*0c00*/  LDS R7, [R8+0x80c] ;  /* 0x00080c0008077984 */ /* 0x000e280000000800 */
[----:B0-----:R-:W-:Y:S01]  /*0c10*/  STG.E.128 desc[UR6][R10.64], R4 ;  /* 0x000000040a007986 */ /* 0x001fe2000c101d06 */
[----:B------:R-:W-:Y:S05]  /*0c20*/  EXIT ;  /* 0x000000000000794d */ /* 0x000fea0003800000 */
.L_x_0:
[----:B------:R-:W-:-:S00]  /*0c30*/  BRA `(.L_x_0) ;  /* 0xfffffffc00fc7947 */ /* 0x000fc0000383ffff */
[----:B------:R-:W-:-:S00]  /*0c40*/  NOP ;  /* 0x0000000000007918 */ /* 0x000fc00000000000 */
        /* <DEDUP_REMOVED lines=11> */
.L_x_1:


//--------------------- .nv.global.init           --------------------------
	.section	.nv.global.init,"aw",@progbits
.nv.global.init:
	.type		_$_str,@object
	.size		_$_str,(_$_str_$_2 - _$_str)
_$_str:
        /*0000*/ 	.byte	0x5f, 0x5f, 0x43, 0x55, 0x44, 0x41, 0x5f, 0x46, 0x54, 0x5a, 0x00
	.type		_$_str_$_2,@object
	.size		_$_str_$_2,(.L_1 - _$_str_$_2)
_$_str_$_2:
        /*000b*/ 	.byte	0x5f, 0x5f, 0x43, 0x55, 0x44, 0x41, 0x5f, 0x50, 0x52, 0x45, 0x43, 0x5f, 0x53, 0x51, 0x52, 0x54
        /*001b*/ 	.byte	0x00
.L_1:


//--------------------- .nv.shared.triton_poi_fused__native_batch_norm_legit_no_training_relu_9 --------------------------
	.section	.nv.shared.triton_poi_fused__native_batch_norm_legit_no_training_relu_9,"aw",@nobits
	.sectionflags	@""
	.align	16
	.zero		1024


//--------------------- .nv.constant0.triton_poi_fused__native_batch_norm_legit_no_training_relu_9 --------------------------
	.section	.nv.constant0.triton_poi_fused__native_batch_norm_legit_no_training_relu_9,"a",@progbits
	.sectionflags	@""
	.align	4
.nv.constant0.triton_poi_fused__native_batch_norm_legit_no_training_relu_9:
	.zero		584
